	.headerflags	@"EF_CUDA_TEXMODE_UNIFIED EF_CUDA_64BIT_ADDRESS EF_CUDA_ACCELERATORS EF_CUDA_SM90 EF_CUDA_VIRTUAL_SM(EF_CUDA_SM90)"
	.elftype	@"ET_EXEC"


//--------------------- .nv.info                  --------------------------
	.section	.nv.info,"",@"SHT_CUDA_INFO"
	.align	4


	//----- nvinfo : EIATTR_REGCOUNT
	.align		4
        /*0000*/ 	.byte	0x04, 0x2f
        /*0002*/ 	.short	(.L_1 - .L_0)
	.align		4
.L_0:
        /*0004*/ 	.word	index@(triton_poi_fused_mean_mul_sigmoid_42)
        /*0008*/ 	.word	0x0000001c


	//----- nvinfo : EIATTR_MIN_STACK_SIZE
	.align		4
.L_1:
        /*000c*/ 	.byte	0x04, 0x12
        /*000e*/ 	.short	(.L_3 - .L_2)
	.align		4
.L_2:
        /*0010*/ 	.word	index@(triton_poi_fused_mean_mul_sigmoid_42)
        /*0014*/ 	.word	0x00000000


	//----- nvinfo : EIATTR_FRAME_SIZE
	.align		4
.L_3:
        /*0018*/ 	.byte	0x04, 0x11
        /*001a*/ 	.short	(.L_5 - .L_4)
	.align		4
.L_4:
        /*001c*/ 	.word	index@(triton_poi_fused_mean_mul_sigmoid_42)
        /*0020*/ 	.word	0x00000000


	//----- nvinfo : EIATTR_MIN_STACK_SIZE
	.align		4
.L_5:
        /*0024*/ 	.byte	0x04, 0x12
        /*0026*/ 	.short	(.L_7 - .L_6)
	.align		4
.L_6:
        /*0028*/ 	.word	index@(triton_poi_fused_mean_mul_sigmoid_42)
        /*002c*/ 	.word	0x00000000
.L_7:


//--------------------- .nv.info.triton_poi_fused_mean_mul_sigmoid_42 --------------------------
	.section	.nv.info.triton_poi_fused_mean_mul_sigmoid_42,"",@"SHT_CUDA_INFO"
	.sectionflags	@""
	.align	4


	//----- nvinfo : EIATTR_CUDA_API_VERSION
	.align		4
        /*0000*/ 	.byte	0x04, 0x37
        /*0002*/ 	.short	(.L_9 - .L_8)
.L_8:
        /*0004*/ 	.word	0x0000007c


	//----- nvinfo : EIATTR_KPARAM_INFO
	.align		4
.L_9:
        /*0008*/ 	.byte	0x04, 0x17
        /*000a*/ 	.short	(.L_11 - .L_10)
.L_10:
        /*000c*/ 	.word	0x00000000
        /*0010*/ 	.short	0x0002
        /*0012*/ 	.short	0x0010
        /*0014*/ 	.byte	0x00, 0xf0, 0x11, 0x00


	//----- nvinfo : EIATTR_KPARAM_INFO
	.align		4
.L_11:
        /*0018*/ 	.byte	0x04, 0x17
        /*001a*/ 	.short	(.L_13 - .L_12)
.L_12:
        /*001c*/ 	.word	0x00000000
        /*0020*/ 	.short	0x0001
        /*0022*/ 	.short	0x0008
        /*0024*/ 	.byte	0x00, 0xf4, 0x21, 0x00


	//----- nvinfo : EIATTR_KPARAM_INFO
	.align		4
.L_13:
        /*0028*/ 	.byte	0x04, 0x17
        /*002a*/ 	.short	(.L_15 - .L_14)
.L_14:
        /*002c*/ 	.word	0x00000000
        /*0030*/ 	.short	0x0000
        /*0032*/ 	.short	0x0000
        /*0034*/ 	.byte	0x00, 0xf4, 0x21, 0x00


	//----- nvinfo : EIATTR_SPARSE_MMA_MASK
	.align		4
.L_15:
        /*0038*/ 	.byte	0x03, 0x50
        /*003a*/ 	.short	0x0000


	//----- nvinfo : EIATTR_MAXREG_COUNT
	.align		4
        /*003c*/ 	.byte	0x03, 0x1b
        /*003e*/ 	.short	0x00ff


	//----- nvinfo : EIATTR_EXIT_INSTR_OFFSETS
	.align		4
        /*0040*/ 	.byte	0x04, 0x1c
        /*0042*/ 	.short	(.L_17 - .L_16)


	//   ....[0]....
.L_16:
        /*0044*/ 	.word	0x00000880


	//   ....[1]....
        /*0048*/ 	.word	0x000008c0


	//----- nvinfo : EIATTR_REQNTID
	.align		4
.L_17:
        /*004c*/ 	.byte	0x04, 0x10
        /*004e*/ 	.short	(.L_19 - .L_18)
.L_18:
        /*0050*/ 	.word	0x00000080
        /*0054*/ 	.word	0x00000001
        /*0058*/ 	.word	0x00000001


	//----- nvinfo : EIATTR_CBANK_PARAM_SIZE
	.align		4
.L_19:
        /*005c*/ 	.byte	0x03, 0x19
        /*005e*/ 	.short	0x0014


	//----- nvinfo : EIATTR_PARAM_CBANK
	.align		4
        /*0060*/ 	.byte	0x04, 0x0a
        /*0062*/ 	.short	(.L_21 - .L_20)
	.align		4
.L_20:
        /*0064*/ 	.word	index@(.nv.constant0.triton_poi_fused_mean_mul_sigmoid_42)
        /*0068*/ 	.short	0x0210
        /*006a*/ 	.short	0x0014


	//----- nvinfo : EIATTR_SW_WAR
	.align		4
.L_21:
        /*006c*/ 	.byte	0x04, 0x36
        /*006e*/ 	.short	(.L_23 - .L_22)
.L_22:
        /*0070*/ 	.word	0x00000008
.L_23:


//--------------------- .nv.callgraph             --------------------------
	.section	.nv.callgraph,"",@"SHT_CUDA_CALLGRAPH"
	.align	4
	.sectionentsize	8
	.align		4
        /*0000*/ 	.word	0x00000000
	.align		4
        /*0004*/ 	.word	0xffffffff
	.align		4
        /*0008*/ 	.word	0x00000000
	.align		4
        /*000c*/ 	.word	0xfffffffe
	.align		4
        /*0010*/ 	.word	0x00000000
	.align		4
        /*0014*/ 	.word	0xfffffffd
	.align		4
        /*0018*/ 	.word	0x00000000
	.align		4
        /*001c*/ 	.word	0xfffffffc


//--------------------- .text.triton_poi_fused_mean_mul_sigmoid_42 --------------------------
	.section	.text.triton_poi_fused_mean_mul_sigmoid_42,"ax",@progbits
	.align	128
        .global         triton_poi_fused_mean_mul_sigmoid_42
        .type           triton_poi_fused_mean_mul_sigmoid_42,@function
        .size           triton_poi_fused_mean_mul_sigmoid_42,(.L_x_1 - triton_poi_fused_mean_mul_sigmoid_42)
        .other          triton_poi_fused_mean_mul_sigmoid_42,@"STO_CUDA_ENTRY STV_DEFAULT"
triton_poi_fused_mean_mul_sigmoid_42:
.text.triton_poi_fused_mean_mul_sigmoid_42:
[----:B------:R-:W0:Y:S02]  /*0000*/  LDC R1, c[0x0][0x28] ;  /* 0x00000a00ff017b82 */ /* 0x000e240000000800 */
[----:B------:R-:W1:Y:S01]  /*0010*/  S2R R0, SR_TID.X ;  /* 0x0000000000007919 */ /* 0x000e620000002100 */
[----:B------:R-:W2:Y:S01]  /*0020*/  LDC.64 R8, c[0x0][0x210] ;  /* 0x00008400ff087b82 */ /* 0x000ea20000000a00 */
[----:B------:R-:W-:Y:S01]  /*0030*/  CS2R R6, SRZ ;  /* 0x0000000000067805 */ /* 0x000fe2000001ff00 */
[----:B------:R-:W-:Y:S01]  /*0040*/  ULDC.64 UR4, c[0x0][0x208] ;  /* 0x0000820000047ab9 */ /* 0x000fe20000000a00 */
[----:B------:R-:W3:Y:S01]  /*0050*/  S2R R13, SR_CTAID.X ;  /* 0x00000000000d7919 */ /* 0x000ee20000002500 */
[----:B------:R-:W-:Y:S02]  /*0060*/  CS2R R4, SRZ ;  /* 0x0000000000047805 */ /* 0x000fe4000001ff00 */
[----:B-1----:R-:W-:-:S04]  /*0070*/  SHF.L.U32 R0, R0, 0x1, RZ ;  /* 0x0000000100007819 */ /* 0x002fc800000006ff */
[----:B------:R-:W-:-:S04]  /*0080*/  LOP3.LUT R0, R0, 0xfe, RZ, 0xc0, !PT ;  /* 0x000000fe00007812 */ /* 0x000fc800078ec0ff */
[----:B---3--:R-:W-:-:S04]  /*0090*/  LEA R13, R13, R0, 0x8 ;  /* 0x000000000d0d7211 */ /* 0x008fc800078e40ff */
[C---:B------:R-:W-:Y:S01]  /*00a0*/  ISETP.GE.AND P0, PT, R13.reuse, 0x1500, PT ;  /* 0x000015000d00780c */ /* 0x040fe20003f06270 */
[----:B------:R-:W-:-:S05]  /*00b0*/  IMAD.HI R0, R13, 0x30c30c31, RZ ;  /* 0x30c30c310d007827 */ /* 0x000fca00078e02ff */
[----:B------:R-:W-:-:S04]  /*00c0*/  SHF.R.U32.HI R3, RZ, 0x1f, R0 ;  /* 0x0000001fff037819 */ /* 0x000fc80000011600 */
[----:B------:R-:W-:-:S05]  /*00d0*/  LEA.HI.SX32 R0, R0, R3, 0x18 ;  /* 0x0000000300007211 */ /* 0x000fca00078fc2ff */
[----:B------:R-:W-:-:S04]  /*00e0*/  IMAD R3, R0, -0x540, R13 ;  /* 0xfffffac000037824 */ /* 0x000fc800078e020d */
[----:B------:R-:W-:-:S04]  /*00f0*/  IMAD R19, R0, 0x1500, R3 ;  /* 0x0000150000137824 */ /* 0x000fc800078e0203 */
[----:B--2---:R-:W-:Y:S01]  /*0100*/  IMAD.WIDE R10, R19, 0x4, R8 ;  /* 0x00000004130a7825 */ /* 0x004fe200078e0208 */
[----:B------:R-:W-:-:S04]  /*0110*/  IADD3 R15, R19, 0x540, RZ ;  /* 0x00000540130f7810 */ /* 0x000fc80007ffe0ff */
[----:B------:R-:W2:Y:S01]  /*0120*/  @!P0 LDG.E.64 R6, desc[UR4][R10.64] ;  /* 0x000000040a068981 */ /* 0x000ea2000c1e1b00 */
[----:B------:R-:W-:-:S05]  /*0130*/  IMAD.WIDE R14, R15, 0x4, R8 ;  /* 0x000000040f0e7825 */ /* 0x000fca00078e0208 */
[----:B------:R-:W3:Y:S01]  /*0140*/  @!P0 LDG.E.64 R4, desc[UR4][R14.64] ;  /* 0x000000040e048981 */ /* 0x000ee2000c1e1b00 */
[----:B------:R-:W-:Y:S02]  /*0150*/  IADD3 R17, R19, 0xa80, RZ ;  /* 0x00000a8013117810 */ /* 0x000fe40007ffe0ff */
[----:B------:R-:W-:Y:S02]  /*0160*/  CS2R R2, SRZ ;  /* 0x0000000000027805 */ /* 0x000fe4000001ff00 */
[----:B------:R-:W-:Y:S01]  /*0170*/  IADD3 R19, R19, 0xfc0, RZ ;  /* 0x00000fc013137810 */ /* 0x000fe20007ffe0ff */
[----:B------:R-:W-:-:S04]  /*0180*/  IMAD.WIDE R16, R17, 0x4, R8 ;  /* 0x0000000411107825 */ /* 0x000fc800078e0208 */
[----:B------:R-:W-:Y:S01]  /*0190*/  IMAD.WIDE R18, R19, 0x4, R8 ;  /* 0x0000000413127825 */ /* 0x000fe200078e0208 */
[----:B------:R-:W-:Y:S01]  /*01a0*/  CS2R R8, SRZ ;  /* 0x0000000000087805 */ /* 0x000fe2000001ff00 */
[----:B------:R-:W4:Y:S05]  /*01b0*/  @!P0 LDG.E.64 R2, desc[UR4][R16.64] ;  /* 0x0000000410028981 */ /* 0x000f2a000c1e1b00 */
[----:B------:R-:W5:Y:S01]  /*01c0*/  @!P0 LDG.E.64 R8, desc[UR4][R18.64] ;  /* 0x0000000412088981 */ /* 0x000f62000c1e1b00 */
[----:B--2---:R-:W-:-:S04]  /*01d0*/  FADD R0, RZ, -R6 ;  /* 0x80000006ff007221 */ /* 0x004fc80000000000 */
[----:B------:R-:W-:Y:S01]  /*01e0*/  FMUL R10, R0, 1.4426950216293334961 ;  /* 0x3fb8aa3b000a7820 */ /* 0x000fe20000400000 */
[----:B---3--:R-:W-:Y:S01]  /*01f0*/  FADD R0, RZ, -R4 ;  /* 0x80000004ff007221 */ /* 0x008fe20000000000 */
[----:B------:R-:W-:-:S03]  /*0200*/  FADD R11, RZ, -R5 ;  /* 0x80000005ff0b7221 */ /* 0x000fc60000000000 */
[----:B------:R-:W-:Y:S01]  /*0210*/  FSETP.GEU.AND P2, PT, R10, -126, PT ;  /* 0xc2fc00000a00780b */ /* 0x000fe20003f4e000 */
[----:B------:R-:W-:Y:S01]  /*0220*/  FMUL R12, R0, 1.4426950216293334961 ;  /* 0x3fb8aa3b000c7820 */ /* 0x000fe20000400000 */
[----:B------:R-:W-:Y:S01]  /*0230*/  FADD R0, RZ, -R7 ;  /* 0x80000007ff007221 */ /* 0x000fe20000000000 */
[----:B------:R-:W-:-:S03]  /*0240*/  FMUL R11, R11, 1.4426950216293334961 ;  /* 0x3fb8aa3b0b0b7820 */ /* 0x000fc60000400000 */
[----:B------:R-:W-:Y:S01]  /*0250*/  FSETP.GEU.AND P5, PT, R12, -126, PT ;  /* 0xc2fc00000c00780b */ /* 0x000fe20003fae000 */
[----:B------:R-:W-:Y:S01]  /*0260*/  FMUL R0, R0, 1.4426950216293334961 ;  /* 0x3fb8aa3b00007820 */ /* 0x000fe20000400000 */
[----:B------:R-:W-:Y:S01]  /*0270*/  FSETP.GEU.AND P4, PT, R11, -126, PT ;  /* 0xc2fc00000b00780b */ /* 0x000fe20003f8e000 */
[----:B----4-:R-:W-:-:S03]  /*0280*/  FADD R14, RZ, -R2 ;  /* 0x80000002ff0e7221 */ /* 0x010fc60000000000 */
[----:B------:R-:W-:Y:S01]  /*0290*/  FSETP.GEU.AND P1, PT, R0, -126, PT ;  /* 0xc2fc00000000780b */ /* 0x000fe20003f2e000 */
[----:B------:R-:W-:Y:S01]  /*02a0*/  @!P2 FMUL R10, R10, 0.5 ;  /* 0x3f0000000a0aa820 */ /* 0x000fe20000400000 */
[----:B------:R-:W-:Y:S01]  /*02b0*/  FMUL R15, R14, 1.4426950216293334961 ;  /* 0x3fb8aa3b0e0f7820 */ /* 0x000fe20000400000 */
[----:B-----5:R-:W-:Y:S01]  /*02c0*/  FADD R16, RZ, -R8 ;  /* 0x80000008ff107221 */ /* 0x020fe20000000000 */
[----:B------:R-:W-:-:S03]  /*02d0*/  FADD R14, RZ, -R3 ;  /* 0x80000003ff0e7221 */ /* 0x000fc60000000000 */
[----:B------:R-:W-:Y:S01]  /*02e0*/  @!P5 FMUL R12, R12, 0.5 ;  /* 0x3f0000000c0cd820 */ /* 0x000fe20000400000 */
[----:B------:R-:W1:Y:S01]  /*02f0*/  MUFU.EX2 R10, R10 ;  /* 0x0000000a000a7308 */ /* 0x000e620000000800 */
[----:B------:R-:W-:Y:S01]  /*0300*/  FSETP.GEU.AND P3, PT, R15, -126, PT ;  /* 0xc2fc00000f00780b */ /* 0x000fe20003f6e000 */
[----:B------:R-:W-:Y:S01]  /*0310*/  FMUL R17, R16, 1.4426950216293334961 ;  /* 0x3fb8aa3b10117820 */ /* 0x000fe20000400000 */
[----:B------:R-:W-:Y:S01]  /*0320*/  FMUL R14, R14, 1.4426950216293334961 ;  /* 0x3fb8aa3b0e0e7820 */ /* 0x000fe20000400000 */
[----:B------:R-:W-:Y:S01]  /*0330*/  FADD R16, RZ, -R9 ;  /* 0x80000009ff107221 */ /* 0x000fe20000000000 */
[----:B------:R-:W-:Y:S01]  /*0340*/  @!P1 FMUL R0, R0, 0.5 ;  /* 0x3f00000000009820 */ /* 0x000fe20000400000 */
[----:B------:R-:W-:Y:S02]  /*0350*/  @!P4 FMUL R11, R11, 0.5 ;  /* 0x3f0000000b0bc820 */ /* 0x000fe40000400000 */
[----:B------:R-:W2:Y:S01]  /*0360*/  MUFU.EX2 R12, R12 ;  /* 0x0000000c000c7308 */ /* 0x000ea20000000800 */
[----:B------:R-:W-:Y:S01]  /*0370*/  FMUL R18, R16, 1.4426950216293334961 ;  /* 0x3fb8aa3b10127820 */ /* 0x000fe20000400000 */
[----:B------:R-:W-:-:S04]  /*0380*/  FSETP.GEU.AND P6, PT, R14, -126, PT ;  /* 0xc2fc00000e00780b */ /* 0x000fc80003fce000 */
[----:B------:R-:W-:Y:S01]  /*0390*/  @!P3 FMUL R15, R15, 0.5 ;  /* 0x3f0000000f0fb820 */ /* 0x000fe20000400000 */
[----:B-1----:R-:W-:Y:S01]  /*03a0*/  @!P2 FMUL R10, R10, R10 ;  /* 0x0000000a0a0aa220 */ /* 0x002fe20000400000 */
[----:B------:R-:W-:Y:S01]  /*03b0*/  FSETP.GEU.AND P2, PT, R18, -126, PT ;  /* 0xc2fc00001200780b */ /* 0x000fe20003f4e000 */
[----:B------:R-:W1:Y:S02]  /*03c0*/  MUFU.EX2 R0, R0 ;  /* 0x0000000000007308 */ /* 0x000e640000000800 */
[----:B------:R-:W-:Y:S01]  /*03d0*/  FADD R10, R10, 1 ;  /* 0x3f8000000a0a7421 */ /* 0x000fe20000000000 */
[----:B--2---:R-:W-:Y:S01]  /*03e0*/  @!P5 FMUL R12, R12, R12 ;  /* 0x0000000c0c0cd220 */ /* 0x004fe20000400000 */
[----:B------:R-:W-:-:S04]  /*03f0*/  FSETP.GEU.AND P5, PT, R17, -126, PT ;  /* 0xc2fc00001100780b */ /* 0x000fc80003fae000 */
[----:B------:R-:W2:Y:S01]  /*0400*/  MUFU.EX2 R11, R11 ;  /* 0x0000000b000b7308 */ /* 0x000ea20000000800 */
[----:B------:R-:W-:Y:S01]  /*0410*/  @!P6 FMUL R14, R14, 0.5 ;  /* 0x3f0000000e0ee820 */ /* 0x000fe20000400000 */
[----:B------:R-:W-:Y:S02]  /*0420*/  FADD R12, R12, 1 ;  /* 0x3f8000000c0c7421 */ /* 0x000fe40000000000 */
[----:B------:R-:W-:Y:S01]  /*0430*/  @!P2 FMUL R18, R18, 0.5 ;  /* 0x3f0000001212a820 */ /* 0x000fe20000400000 */
[----:B-1----:R-:W-:-:S03]  /*0440*/  @!P1 FMUL R0, R0, R0 ;  /* 0x0000000000009220 */ /* 0x002fc60000400000 */
[----:B------:R-:W1:Y:S01]  /*0450*/  MUFU.EX2 R15, R15 ;  /* 0x0000000f000f7308 */ /* 0x000e620000000800 */
[----:B------:R-:W-:Y:S01]  /*0460*/  FSETP.GT.AND P1, PT, R10, 8.50705917302346158658e+37, PT ;  /* 0x7e8000000a00780b */ /* 0x000fe20003f24000 */
[----:B------:R-:W-:Y:S01]  /*0470*/  FADD R16, R0, 1 ;  /* 0x3f80000000107421 */ /* 0x000fe20000000000 */
[----:B------:R-:W-:Y:S01]  /*0480*/  @!P5 FMUL R17, R17, 0.5 ;  /* 0x3f0000001111d820 */ /* 0x000fe20000400000 */
[----:B------:R-:W-:Y:S01]  /*0490*/  HFMA2.MMA R0, -RZ, RZ, 1.625, 0 ;  /* 0x3e800000ff007435 */ /* 0x000fe200000001ff */
[----:B--2---:R-:W-:-:S03]  /*04a0*/  @!P4 FMUL R11, R11, R11 ;  /* 0x0000000b0b0bc220 */ /* 0x004fc60000400000 */
[----:B------:R-:W2:Y:S01]  /*04b0*/  MUFU.EX2 R14, R14 ;  /* 0x0000000e000e7308 */ /* 0x000ea20000000800 */
[----:B------:R-:W-:Y:S01]  /*04c0*/  FSETP.GT.AND P4, PT, R16, 8.50705917302346158658e+37, PT ;  /* 0x7e8000001000780b */ /* 0x000fe20003f84000 */
[----:B------:R-:W-:-:S04]  /*04d0*/  FADD R11, R11, 1 ;  /* 0x3f8000000b0b7421 */ /* 0x000fc80000000000 */
[----:B------:R-:W-:Y:S01]  /*04e0*/  @P1 FMUL R10, R10, 0.25 ;  /* 0x3e8000000a0a1820 */ /* 0x000fe20000400000 */
[----:B-1----:R-:W-:Y:S01]  /*04f0*/  @!P3 FMUL R15, R15, R15 ;  /* 0x0000000f0f0fb220 */ /* 0x002fe20000400000 */
[----:B------:R-:W1:Y:S01]  /*0500*/  MUFU.EX2 R17, R17 ;  /* 0x0000001100117308 */ /* 0x000e620000000800 */
[----:B------:R-:W-:Y:S02]  /*0510*/  FSETP.GT.AND P3, PT, R12, 8.50705917302346158658e+37, PT ;  /* 0x7e8000000c00780b */ /* 0x000fe40003f64000 */
[----:B------:R-:W-:Y:S02]  /*0520*/  FADD R22, R15, 1 ;  /* 0x3f8000000f167421 */ /* 0x000fe40000000000 */
[----:B------:R-:W-:Y:S01]  /*0530*/  FSEL R21, R0, 1, P3 ;  /* 0x3f80000000157808 */ /* 0x000fe20001800000 */
[----:B------:R-:W-:Y:S01]  /*0540*/  @P4 FMUL R16, R16, 0.25 ;  /* 0x3e80000010104820 */ /* 0x000fe20000400000 */
[----:B--2---:R-:W-:Y:S01]  /*0550*/  @!P6 FMUL R14, R14, R14 ;  /* 0x0000000e0e0ee220 */ /* 0x004fe20000400000 */
[----:B------:R-:W2:Y:S01]  /*0560*/  MUFU.EX2 R23, R18 ;  /* 0x0000001200177308 */ /* 0x000ea20000000800 */
[----:B------:R-:W-:-:S02]  /*0570*/  FSETP.GT.AND P6, PT, R11, 8.50705917302346158658e+37, PT ;  /* 0x7e8000000b00780b */ /* 0x000fc40003fc4000 */
[----:B------:R-:W-:Y:S02]  /*0580*/  FADD R24, R14, 1 ;  /* 0x3f8000000e187421 */ /* 0x000fe40000000000 */
[----:B------:R-:W-:Y:S01]  /*0590*/  FSEL R25, R0, 1, P6 ;  /* 0x3f80000000197808 */ /* 0x000fe20003000000 */
[----:B------:R-:W-:Y:S01]  /*05a0*/  @P3 FMUL R12, R12, 0.25 ;  /* 0x3e8000000c0c3820 */ /* 0x000fe20000400000 */
[----:B-1----:R-:W-:Y:S01]  /*05b0*/  @!P5 FMUL R17, R17, R17 ;  /* 0x000000111111d220 */ /* 0x002fe20000400000 */
[----:B------:R1:W3:Y:S01]  /*05c0*/  MUFU.RCP R19, R10 ;  /* 0x0000000a00137308 */ /* 0x0002e20000001000 */
[----:B------:R-:W-:Y:S02]  /*05d0*/  FSETP.GT.AND P5, PT, R22, 8.50705917302346158658e+37, PT ;  /* 0x7e8000001600780b */ /* 0x000fe40003fa4000 */
[----:B------:R-:W-:Y:S01]  /*05e0*/  FADD R15, R17, 1 ;  /* 0x3f800000110f7421 */ /* 0x000fe20000000000 */
[----:B------:R-:W-:Y:S02]  /*05f0*/  FSETP.GT.AND P3, PT, R24, 8.50705917302346158658e+37, PT ;  /* 0x7e8000001800780b */ /* 0x000fe40003f64000 */
[----:B------:R-:W-:Y:S01]  /*0600*/  @P6 FMUL R11, R11, 0.25 ;  /* 0x3e8000000b0b6820 */ /* 0x000fe20000400000 */
[----:B--2---:R-:W-:Y:S01]  /*0610*/  @!P2 FMUL R23, R23, R23 ;  /* 0x000000171717a220 */ /* 0x004fe20000400000 */
[----:B------:R-:W-:Y:S01]  /*0620*/  FSETP.GT.AND P2, PT, R15, 8.50705917302346158658e+37, PT ;  /* 0x7e8000000f00780b */ /* 0x000fe20003f44000 */
[----:B------:R-:W2:Y:S01]  /*0630*/  MUFU.RCP R18, R12 ;  /* 0x0000000c00127308 */ /* 0x000ea20000001000 */
[C---:B-1----:R-:W-:Y:S01]  /*0640*/  FSEL R10, R0.reuse, 1, P1 ;  /* 0x3f800000000a7808 */ /* 0x042fe20000800000 */
[----:B------:R-:W-:Y:S01]  /*0650*/  FADD R17, R23, 1 ;  /* 0x3f80000017117421 */ /* 0x000fe20000000000 */
[----:B------:R-:W-:-:S02]  /*0660*/  FSEL R23, R0, 1, P4 ;  /* 0x3f80000000177808 */ /* 0x000fc40002000000 */
[----:B------:R-:W-:Y:S01]  /*0670*/  @P5 FMUL R22, R22, 0.25 ;  /* 0x3e80000016165820 */ /* 0x000fe20000400000 */
[----:B---3--:R-:W-:Y:S01]  /*0680*/  FMUL R19, R19, R10 ;  /* 0x0000000a13137220 */ /* 0x008fe20000400000 */
[----:B------:R-:W-:Y:S01]  /*0690*/  FSETP.GT.AND P1, PT, R17, 8.50705917302346158658e+37, PT ;  /* 0x7e8000001100780b */ /* 0x000fe20003f24000 */
[----:B------:R1:W3:Y:S01]  /*06a0*/  MUFU.RCP R20, R11 ;  /* 0x0000000b00147308 */ /* 0x0002e20000001000 */
[----:B------:R-:W-:-:S03]  /*06b0*/  @P3 FMUL R24, R24, 0.25 ;  /* 0x3e80000018183820 */ /* 0x000fc60000400000 */
[----:B------:R-:W-:Y:S01]  /*06c0*/  @P2 FMUL R15, R15, 0.25 ;  /* 0x3e8000000f0f2820 */ /* 0x000fe20000400000 */
[----:B--2---:R-:W-:-:S03]  /*06d0*/  FMUL R21, R18, R21 ;  /* 0x0000001512157220 */ /* 0x004fc60000400000 */
[----:B------:R-:W2:Y:S01]  /*06e0*/  MUFU.RCP R16, R16 ;  /* 0x0000001000107308 */ /* 0x000ea20000001000 */
[----:B-1----:R-:W1:Y:S01]  /*06f0*/  LDC.64 R10, c[0x0][0x218] ;  /* 0x00008600ff0a7b82 */ /* 0x002e620000000a00 */
[----:B------:R-:W-:Y:S02]  /*0700*/  FMUL R4, R21, R4 ;  /* 0x0000000415047220 */ /* 0x000fe40000400000 */
[----:B------:R-:W-:Y:S01]  /*0710*/  @P1 FMUL R17, R17, 0.25 ;  /* 0x3e80000011111820 */ /* 0x000fe20000400000 */
[----:B------:R-:W-:Y:S01]  /*0720*/  FSEL R21, R0, 1, P5 ;  /* 0x3f80000000157808 */ /* 0x000fe20002800000 */
[----:B---3--:R-:W-:Y:S02]  /*0730*/  FMUL R20, R20, R25 ;  /* 0x0000001914147220 */ /* 0x008fe40000400000 */
[----:B------:R-:W3:Y:S01]  /*0740*/  MUFU.RCP R14, R22 ;  /* 0x00000016000e7308 */ /* 0x000ee20000001000 */
[----:B------:R-:W-:Y:S01]  /*0750*/  FFMA R19, R19, R6, R4 ;  /* 0x0000000613137223 */ /* 0x000fe20000000004 */
[----:B------:R-:W-:Y:S01]  /*0760*/  FSEL R4, R0, 1, P2 ;  /* 0x3f80000000047808 */ /* 0x000fe20001000000 */
[----:B------:R-:W-:Y:S01]  /*0770*/  FMUL R5, R20, R5 ;  /* 0x0000000514057220 */ /* 0x000fe20000400000 */
[----:B--2---:R-:W-:-:S04]  /*0780*/  FMUL R16, R16, R23 ;  /* 0x0000001710107220 */ /* 0x004fc80000400000 */
[----:B------:R-:W2:Y:S01]  /*0790*/  MUFU.RCP R12, R24 ;  /* 0x00000018000c7308 */ /* 0x000ea20000001000 */
[C---:B------:R-:W-:Y:S02]  /*07a0*/  FSEL R23, R0.reuse, 1, P3 ;  /* 0x3f80000000177808 */ /* 0x040fe40001800000 */
[----:B------:R-:W-:Y:S01]  /*07b0*/  FSEL R0, R0, 1, P1 ;  /* 0x3f80000000007808 */ /* 0x000fe20000800000 */
[----:B------:R-:W-:Y:S01]  /*07c0*/  FFMA R16, R16, R7, R5 ;  /* 0x0000000710107223 */ /* 0x000fe20000000005 */
[----:B---3--:R-:W-:-:S03]  /*07d0*/  FMUL R14, R14, R21 ;  /* 0x000000150e0e7220 */ /* 0x008fc60000400000 */
[----:B------:R-:W3:Y:S01]  /*07e0*/  MUFU.RCP R15, R15 ;  /* 0x0000000f000f7308 */ /* 0x000ee20000001000 */
[----:B-1----:R-:W-:-:S04]  /*07f0*/  IMAD.WIDE R10, R13, 0x4, R10 ;  /* 0x000000040d0a7825 */ /* 0x002fc800078e020a */
[----:B------:R-:W-:Y:S01]  /*0800*/  FFMA R19, R14, R2, R19 ;  /* 0x000000020e137223 */ /* 0x000fe20000000013 */
[----:B--2---:R-:W-:Y:S02]  /*0810*/  FMUL R23, R12, R23 ;  /* 0x000000170c177220 */ /* 0x004fe40000400000 */
[----:B------:R-:W1:Y:S02]  /*0820*/  MUFU.RCP R17, R17 ;  /* 0x0000001100117308 */ /* 0x000e640000001000 */
[----:B------:R-:W-:Y:S01]  /*0830*/  FFMA R16, R23, R3, R16 ;  /* 0x0000000317107223 */ /* 0x000fe20000000010 */
[----:B---3--:R-:W-:-:S04]  /*0840*/  FMUL R4, R15, R4 ;  /* 0x000000040f047220 */ /* 0x008fc80000400000 */
[----:B------:R-:W-:Y:S01]  /*0850*/  FFMA R4, R4, R8, R19 ;  /* 0x0000000804047223 */ /* 0x000fe20000000013 */
[----:B-1----:R-:W-:-:S04]  /*0860*/  FMUL R17, R17, R0 ;  /* 0x0000000011117220 */ /* 0x002fc80000400000 */
[----:B------:R-:W-:Y:S01]  /*0870*/  FFMA R16, R17, R9, R16 ;  /* 0x0000000911107223 */ /* 0x000fe20000000010 */
[----:B------:R-:W-:Y:S06]  /*0880*/  @P0 EXIT ;  /* 0x000000000000094d */ /* 0x000fec0003800000 */
[----:B------:R-:W-:Y:S01]  /*0890*/  FMUL R4, R4, 0.25 ;  /* 0x3e80000004047820 */ /* 0x000fe20000400000 */
[----:B------:R-:W-:-:S05]  /*08a0*/  FMUL R5, R16, 0.25 ;  /* 0x3e80000010057820 */ /* 0x000fca0000400000 */
[----:B------:R-:W-:Y:S01]  /*08b0*/  STG.E.64 desc[UR4][R10.64], R4 ;  /* 0x000000040a007986 */ /* 0x000fe2000c101b04 */
[----:B------:R-:W-:Y:S05]  /*08c0*/  EXIT ;  /* 0x000000000000794d */ /* 0x000fea0003800000 */
.L_x_0:
[----:B------:R-:W-:-:S00]  /*08d0*/  BRA `(.L_x_0) ;  /* 0xfffffffc00fc7947 */ /* 0x000fc0000383ffff */
[----:B------:R-:W-:-:S00]  /*08e0*/  NOP ;  /* 0x0000000000007918 */ /* 0x000fc00000000000 */
        /* <DEDUP_REMOVED lines=9> */
.L_x_1:


//--------------------- .nv.constant0.triton_poi_fused_mean_mul_sigmoid_42 --------------------------
	.section	.nv.constant0.triton_poi_fused_mean_mul_sigmoid_42,"a",@progbits
	.sectionflags	@""
	.align	4
.nv.constant0.triton_poi_fused_mean_mul_sigmoid_42:
	.zero		548
